//
// Generated by NVIDIA NVVM Compiler
//
// Compiler Build ID: CL-36424714
// Cuda compilation tools, release 13.0, V13.0.88
// Based on NVVM 20.0.0
//

.version 9.0
.target sm_100
.address_size 64

	// .globl	_Z9my_kernelPj
.extern .shared .align 16 .b8 x[];

.visible .entry _Z9my_kernelPj(
	.param .u64 .ptr .align 1 _Z9my_kernelPj_param_0
)
{
	.reg .b32 	%r<7>;
	.reg .b64 	%rd<3>;

	ld.param.u64 	%rd1, [_Z9my_kernelPj_param_0];
	cvta.to.global.u64 	%rd2, %rd1;
	ld.shared.v4.u32 	{%r1, %r2, %r3, %r4}, [x+-32];
	st.global.u32 	[%rd2], %r1;
	st.global.u32 	[%rd2+4], %r2;
	st.global.u32 	[%rd2+8], %r3;
	st.global.u32 	[%rd2+12], %r4;
	mov.u32 	%r5, %ntid.x;
	st.global.u32 	[%rd2+16], %r5;
	mov.u32 	%r6, %ntid.y;
	st.global.u32 	[%rd2+20], %r6;
	ret;

}


// ===== COMPILED SASS (sm_100) =====

	.target	sm_100

	.elftype	@"ET_EXEC"


//--------------------- .note.nv.tkinfo           --------------------------
	.section	.note.nv.tkinfo,"",@"SHT_NOTE"
	.sectionflags	@"SHF_NOTE_NV_TKINFO"
	.tkinfo
        /*0018*/ 	.word	0x00000002
        /*0030*/ 	.string	""
        /*0030*/ 	.string	"ptxas"
        /*0030*/ 	.string	"Cuda compilation tools, release 13.0, V13.0.88"
        /*0030*/ 	.string	"Build cuda_13.0.r13.0/compiler.36424714_0"
        /*0030*/ 	.string	"-arch sm_100 -m 64 "



//--------------------- .note.nv.cuinfo           --------------------------
	.section	.note.nv.cuinfo,"",@"SHT_NOTE"
	.sectionflags	@"SHF_NOTE_NV_CUINFO"
        /*0018*/ 	.short	0x0002
        /*001a*/ 	.short	0x0064
        /*001c*/ 	.short	0x0082
	.zero		2


//--------------------- .nv.info                  --------------------------
	.section	.nv.info,"",@"SHT_CUDA_INFO"
	.align	4


	//----- nvinfo : EIATTR_REGCOUNT
	.align		4
        /*0000*/ 	.byte	0x04, 0x2f
        /*0002*/ 	.short	(.L_1 - .L_0)
	.align		4
.L_0:
        /*0004*/ 	.word	index@(_Z9my_kernelPj)
        /*0008*/ 	.word	0x0000000e


	//----- nvinfo : EIATTR_FRAME_SIZE
	.align		4
.L_1:
        /*000c*/ 	.byte	0x04, 0x11
        /*000e*/ 	.short	(.L_3 - .L_2)
	.align		4
.L_2:
        /*0010*/ 	.word	index@(_Z9my_kernelPj)
        /*0014*/ 	.word	0x00000000


	//----- nvinfo : EIATTR_MIN_STACK_SIZE
	.align		4
.L_3:
        /*0018*/ 	.byte	0x04, 0x12
        /*001a*/ 	.short	(.L_5 - .L_4)
	.align		4
.L_4:
        /*001c*/ 	.word	index@(_Z9my_kernelPj)
        /*0020*/ 	.word	0x00000000
.L_5:


//--------------------- .nv.compat                --------------------------
	.section	.nv.compat,"",@"SHT_CUDA_COMPAT_INFO"
	.align	4
        /*0000*/ 	.byte	0x02, 0x09, 0x00, 0x00, 0x02, 0x02, 0x01, 0x00, 0x02, 0x05, 0x05, 0x00, 0x03, 0x07, 0x01, 0x01
        /*0010*/ 	.byte	0x02, 0x03, 0x00, 0x00, 0x02, 0x06, 0x01, 0x00, 0x04, 0x0b, 0x08, 0x00, 0x09, 0x00, 0x00, 0x00
        /*0020*/ 	.byte	0x00, 0x00, 0x00, 0x00


//--------------------- .nv.info._Z9my_kernelPj   --------------------------
	.section	.nv.info._Z9my_kernelPj,"",@"SHT_CUDA_INFO"
	.sectionflags	@""
	.align	4


	//----- nvinfo : EIATTR_CUDA_API_VERSION
	.align		4
        /*0000*/ 	.byte	0x04, 0x37
        /*0002*/ 	.short	(.L_7 - .L_6)
.L_6:
        /*0004*/ 	.word	0x00000082


	//----- nvinfo : EIATTR_KPARAM_INFO
	.align		4
.L_7:
        /*0008*/ 	.byte	0x04, 0x17
        /*000a*/ 	.short	(.L_9 - .L_8)
.L_8:
        /*000c*/ 	.word	0x00000000
        /*0010*/ 	.short	0x0000
        /*0012*/ 	.short	0x0000
        /*0014*/ 	.byte	0x00, 0xf5, 0x21, 0x00


	//----- nvinfo : EIATTR_SPARSE_MMA_MASK
	.align		4
.L_9:
        /*0018*/ 	.byte	0x03, 0x50
        /*001a*/ 	.short	0x0000


	//----- nvinfo : EIATTR_MAXREG_COUNT
	.align		4
        /*001c*/ 	.byte	0x03, 0x1b
        /*001e*/ 	.short	0x00ff


	//----- nvinfo : EIATTR_MERCURY_ISA_VERSION
	.align		4
        /*0020*/ 	.byte	0x03, 0x5f
        /*0022*/ 	.short	0x0101


	//----- nvinfo : EIATTR_VRC_CTA_INIT_COUNT
	.align		4
        /*0024*/ 	.byte	0x02, 0x4a
	.zero		1
	.zero		1


	//----- nvinfo : EIATTR_EXIT_INSTR_OFFSETS
	.align		4
        /*0028*/ 	.byte	0x04, 0x1c
        /*002a*/ 	.short	(.L_11 - .L_10)


	//   ....[0]....
.L_10:
        /*002c*/ 	.word	0x000000f0


	//----- nvinfo : EIATTR_CBANK_PARAM_SIZE
	.align		4
.L_11:
        /*0030*/ 	.byte	0x03, 0x19
        /*0032*/ 	.short	0x0008


	//----- nvinfo : EIATTR_PARAM_CBANK
	.align		4
        /*0034*/ 	.byte	0x04, 0x0a
        /*0036*/ 	.short	(.L_13 - .L_12)
	.align		4
.L_12:
        /*0038*/ 	.word	index@(.nv.constant0._Z9my_kernelPj)
        /*003c*/ 	.short	0x0380
        /*003e*/ 	.short	0x0008


	//----- nvinfo : EIATTR_SW_WAR
	.align		4
.L_13:
        /*0040*/ 	.byte	0x04, 0x36
        /*0042*/ 	.short	(.L_15 - .L_14)
.L_14:
        /*0044*/ 	.word	0x00000008
.L_15:


//--------------------- .nv.callgraph             --------------------------
	.section	.nv.callgraph,"",@"SHT_CUDA_CALLGRAPH"
	.align	4
	.sectionentsize	8
	.align		4
        /*0000*/ 	.word	0x00000000
	.align		4
        /*0004*/ 	.word	0xffffffff
	.align		4
        /*0008*/ 	.word	0x00000000
	.align		4
        /*000c*/ 	.word	0xfffffffe
	.align		4
        /*0010*/ 	.word	0x00000000
	.align		4
        /*0014*/ 	.word	0xfffffffd
	.align		4
        /*0018*/ 	.word	0x00000000
	.align		4
        /*001c*/ 	.word	0xfffffffc


//--------------------- .text._Z9my_kernelPj      --------------------------
	.section	.text._Z9my_kernelPj,"ax",@progbits
	.align	128
        .global         _Z9my_kernelPj
        .type           _Z9my_kernelPj,@function
        .size           _Z9my_kernelPj,(.L_x_1 - _Z9my_kernelPj)
        .other          _Z9my_kernelPj,@"STO_CUDA_ENTRY STV_DEFAULT"
_Z9my_kernelPj:
.text._Z9my_kernelPj:
[----:B------:R-:W-:Y:S08]  /*0000*/  LDC R1, c[0x0][0x37c] ;  /* 0x0000df00ff017b82 */ /* 0x000ff00000000800 */
[----:B------:R-:W0:Y:S01]  /*0010*/  S2UR UR5, SR_CgaCtaId ;  /* 0x00000000000579c3 */ /* 0x000e220000008800 */
[----:B------:R-:W-:-:S07]  /*0020*/  UMOV UR4, 0x400 ;  /* 0x0000040000047882 */ /* 0x000fce0000000000 */
[----:B------:R-:W1:Y:S08]  /*0030*/  LDC R9, c[0x0][0x360] ;  /* 0x0000d800ff097b82 */ /* 0x000e700000000800 */
[----:B------:R-:W1:Y:S01]  /*0040*/  LDC.64 R2, c[0x0][0x380] ;  /* 0x0000e000ff027b82 */ /* 0x000e620000000a00 */
[----:B0-----:R-:W-:-:S07]  /*0050*/  ULEA UR4, UR5, UR4, 0x18 ;  /* 0x0000000405047291 */ /* 0x001fce000f8ec0ff */
[----:B------:R-:W0:Y:S02]  /*0060*/  LDC R11, c[0x0][0x364] ;  /* 0x0000d900ff0b7b82 */ /* 0x000e240000000800 */
[----:B------:R-:W2:Y:S02]  /*0070*/  LDS.128 R4, [UR4+-0x20] ;  /* 0xffffe004ff047984 */ /* 0x000ea40008000c00 */
[----:B------:R-:W1:Y:S02]  /*0080*/  LDCU.64 UR4, c[0x0][0x358] ;  /* 0x00006b00ff0477ac */ /* 0x000e640008000a00 */
[----:B-1----:R-:W-:Y:S04]  /*0090*/  STG.E desc[UR4][R2.64+0x10], R9 ;  /* 0x0000100902007986 */ /* 0x002fe8000c101904 */
[----:B0-----:R-:W-:Y:S04]  /*00a0*/  STG.E desc[UR4][R2.64+0x14], R11 ;  /* 0x0000140b02007986 */ /* 0x001fe8000c101904 */
[----:B--2---:R-:W-:Y:S04]  /*00b0*/  STG.E desc[UR4][R2.64], R4 ;  /* 0x0000000402007986 */ /* 0x004fe8000c101904 */
[----:B------:R-:W-:Y:S04]  /*00c0*/  STG.E desc[UR4][R2.64+0x4], R5 ;  /* 0x0000040502007986 */ /* 0x000fe8000c101904 */
[----:B------:R-:W-:Y:S04]  /*00d0*/  STG.E desc[UR4][R2.64+0x8], R6 ;  /* 0x0000080602007986 */ /* 0x000fe8000c101904 */
[----:B------:R-:W-:Y:S01]  /*00e0*/  STG.E desc[UR4][R2.64+0xc], R7 ;  /* 0x00000c0702007986 */ /* 0x000fe2000c101904 */
[----:B------:R-:W-:Y:S05]  /*00f0*/  EXIT ;  /* 0x000000000000794d */ /* 0x000fea0003800000 */
.L_x_0:
[----:B------:R-:W-:-:S00]  /*0100*/  BRA `(.L_x_0) ;  /* 0xfffffffc00fc7947 */ /* 0x000fc0000383ffff */
[----:B------:R-:W-:-:S00]  /*0110*/  NOP ;  /* 0x0000000000007918 */ /* 0x000fc00000000000 */
        /* <DEDUP_REMOVED lines=14> */
.L_x_1:


//--------------------- .nv.shared._Z9my_kernelPj --------------------------
	.section	.nv.shared._Z9my_kernelPj,"aw",@nobits
	.sectionflags	@""
	.align	16
	.zero		1024


//--------------------- .nv.shared.reserved.0     --------------------------
	.section	.nv.shared.reserved.0,"aw",@nobits
	.weak		__nv_reservedSMEM_offset_0_alias
	.size		__nv_reservedSMEM_offset_0_alias, 0, 64
	.other		__nv_reservedSMEM_offset_0_alias,@"STO_CUDA_RESERVED_SHARED STV_DEFAULT"
__nv_reservedSMEM_offset_0_alias:
	.zero		0
	.zero		64


//--------------------- .nv.constant0._Z9my_kernelPj --------------------------
	.section	.nv.constant0._Z9my_kernelPj,"a",@progbits
	.sectionflags	@""
	.align	4
.nv.constant0._Z9my_kernelPj:
	.zero		904


//--------------------- SYMBOLS --------------------------

	.type		.nv.reservedSmem.offset0,@object
	.size		.nv.reservedSmem.offset0,0x4
	.type		.nv.reservedSmem.cap,@object
	.size		.nv.reservedSmem.cap,0x4
